	.headerflags	@"EF_CUDA_TEXMODE_UNIFIED EF_CUDA_64BIT_ADDRESS EF_CUDA_ACCELERATORS EF_CUDA_SM90 EF_CUDA_VIRTUAL_SM(EF_CUDA_SM90)"
	.elftype	@"ET_EXEC"


//--------------------- .nv.info                  --------------------------
	.section	.nv.info,"",@"SHT_CUDA_INFO"
	.align	4


	//----- nvinfo : EIATTR_REGCOUNT
	.align		4
        /*0000*/ 	.byte	0x04, 0x2f
        /*0002*/ 	.short	(.L_1 - .L_0)
	.align		4
.L_0:
        /*0004*/ 	.word	index@(triton_poi_fused_3)
        /*0008*/ 	.word	0x0000001e


	//----- nvinfo : EIATTR_MIN_STACK_SIZE
	.align		4
.L_1:
        /*000c*/ 	.byte	0x04, 0x12
        /*000e*/ 	.short	(.L_3 - .L_2)
	.align		4
.L_2:
        /*0010*/ 	.word	index@(triton_poi_fused_3)
        /*0014*/ 	.word	0x00000000


	//----- nvinfo : EIATTR_FRAME_SIZE
	.align		4
.L_3:
        /*0018*/ 	.byte	0x04, 0x11
        /*001a*/ 	.short	(.L_5 - .L_4)
	.align		4
.L_4:
        /*001c*/ 	.word	index@(triton_poi_fused_3)
        /*0020*/ 	.word	0x00000000


	//----- nvinfo : EIATTR_MIN_STACK_SIZE
	.align		4
.L_5:
        /*0024*/ 	.byte	0x04, 0x12
        /*0026*/ 	.short	(.L_7 - .L_6)
	.align		4
.L_6:
        /*0028*/ 	.word	index@(triton_poi_fused_3)
        /*002c*/ 	.word	0x00000000
.L_7:


//--------------------- .nv.info.triton_poi_fused_3 --------------------------
	.section	.nv.info.triton_poi_fused_3,"",@"SHT_CUDA_INFO"
	.sectionflags	@""
	.align	4


	//----- nvinfo : EIATTR_CUDA_API_VERSION
	.align		4
        /*0000*/ 	.byte	0x04, 0x37
        /*0002*/ 	.short	(.L_9 - .L_8)
.L_8:
        /*0004*/ 	.word	0x0000007c


	//----- nvinfo : EIATTR_KPARAM_INFO
	.align		4
.L_9:
        /*0008*/ 	.byte	0x04, 0x17
        /*000a*/ 	.short	(.L_11 - .L_10)
.L_10:
        /*000c*/ 	.word	0x00000000
        /*0010*/ 	.short	0x0003
        /*0012*/ 	.short	0x0014
        /*0014*/ 	.byte	0x00, 0xf0, 0x11, 0x00


	//----- nvinfo : EIATTR_KPARAM_INFO
	.align		4
.L_11:
        /*0018*/ 	.byte	0x04, 0x17
        /*001a*/ 	.short	(.L_13 - .L_12)
.L_12:
        /*001c*/ 	.word	0x00000000
        /*0020*/ 	.short	0x0002
        /*0022*/ 	.short	0x0010
        /*0024*/ 	.byte	0x00, 0xf0, 0x11, 0x00


	//----- nvinfo : EIATTR_KPARAM_INFO
	.align		4
.L_13:
        /*0028*/ 	.byte	0x04, 0x17
        /*002a*/ 	.short	(.L_15 - .L_14)
.L_14:
        /*002c*/ 	.word	0x00000000
        /*0030*/ 	.short	0x0001
        /*0032*/ 	.short	0x0008
        /*0034*/ 	.byte	0x00, 0xf4, 0x21, 0x00


	//----- nvinfo : EIATTR_KPARAM_INFO
	.align		4
.L_15:
        /*0038*/ 	.byte	0x04, 0x17
        /*003a*/ 	.short	(.L_17 - .L_16)
.L_16:
        /*003c*/ 	.word	0x00000000
        /*0040*/ 	.short	0x0000
        /*0042*/ 	.short	0x0000
        /*0044*/ 	.byte	0x00, 0xf4, 0x21, 0x00


	//----- nvinfo : EIATTR_SPARSE_MMA_MASK
	.align		4
.L_17:
        /*0048*/ 	.byte	0x03, 0x50
        /*004a*/ 	.short	0x0000


	//----- nvinfo : EIATTR_MAXREG_COUNT
	.align		4
        /*004c*/ 	.byte	0x03, 0x1b
        /*004e*/ 	.short	0x00ff


	//----- nvinfo : EIATTR_EXIT_INSTR_OFFSETS
	.align		4
        /*0050*/ 	.byte	0x04, 0x1c
        /*0052*/ 	.short	(.L_19 - .L_18)


	//   ....[0]....
.L_18:
        /*0054*/ 	.word	0x000006c0


	//   ....[1]....
        /*0058*/ 	.word	0x00000710


	//----- nvinfo : EIATTR_REQNTID
	.align		4
.L_19:
        /*005c*/ 	.byte	0x04, 0x10
        /*005e*/ 	.short	(.L_21 - .L_20)
.L_20:
        /*0060*/ 	.word	0x00000080
        /*0064*/ 	.word	0x00000001
        /*0068*/ 	.word	0x00000001


	//----- nvinfo : EIATTR_CBANK_PARAM_SIZE
	.align		4
.L_21:
        /*006c*/ 	.byte	0x03, 0x19
        /*006e*/ 	.short	0x0018


	//----- nvinfo : EIATTR_PARAM_CBANK
	.align		4
        /*0070*/ 	.byte	0x04, 0x0a
        /*0072*/ 	.short	(.L_23 - .L_22)
	.align		4
.L_22:
        /*0074*/ 	.word	index@(.nv.constant0.triton_poi_fused_3)
        /*0078*/ 	.short	0x0210
        /*007a*/ 	.short	0x0018


	//----- nvinfo : EIATTR_SW_WAR
	.align		4
.L_23:
        /*007c*/ 	.byte	0x04, 0x36
        /*007e*/ 	.short	(.L_25 - .L_24)
.L_24:
        /*0080*/ 	.word	0x00000008
.L_25:


//--------------------- .nv.callgraph             --------------------------
	.section	.nv.callgraph,"",@"SHT_CUDA_CALLGRAPH"
	.align	4
	.sectionentsize	8
	.align		4
        /*0000*/ 	.word	0x00000000
	.align		4
        /*0004*/ 	.word	0xffffffff
	.align		4
        /*0008*/ 	.word	0x00000000
	.align		4
        /*000c*/ 	.word	0xfffffffe
	.align		4
        /*0010*/ 	.word	0x00000000
	.align		4
        /*0014*/ 	.word	0xfffffffd
	.align		4
        /*0018*/ 	.word	0x00000000
	.align		4
        /*001c*/ 	.word	0xfffffffc


//--------------------- .text.triton_poi_fused_3  --------------------------
	.section	.text.triton_poi_fused_3,"ax",@progbits
	.sectionflags	@"SHF_BARRIERS=1"
	.align	128
        .global         triton_poi_fused_3
        .type           triton_poi_fused_3,@function
        .size           triton_poi_fused_3,(.L_x_1 - triton_poi_fused_3)
        .other          triton_poi_fused_3,@"STO_CUDA_ENTRY STV_DEFAULT"
triton_poi_fused_3:
.text.triton_poi_fused_3:
[----:B------:R-:W0:Y:S01]  /*0000*/  LDC R1, c[0x0][0x28] ;  /* 0x00000a00ff017b82 */ /* 0x000e220000000800 */
[----:B------:R-:W1:Y:S07]  /*0010*/  S2R R19, SR_CTAID.Z ;  /* 0x0000000000137919 */ /* 0x000e6e0000002700 */
[----:B------:R-:W1:Y:S01]  /*0020*/  S2UR UR4, SR_CTAID.Y ;  /* 0x00000000000479c3 */ /* 0x000e620000002600 */
[----:B------:R-:W-:Y:S01]  /*0030*/  IMAD.MOV.U32 R14, RZ, RZ, RZ ;  /* 0x000000ffff0e7224 */ /* 0x000fe200078e00ff */
[----:B------:R-:W-:Y:S01]  /*0040*/  ULDC.64 UR6, c[0x0][0x208] ;  /* 0x0000820000067ab9 */ /* 0x000fe20000000a00 */
[----:B------:R-:W2:Y:S01]  /*0050*/  S2R R15, SR_CTAID.X ;  /* 0x00000000000f7919 */ /* 0x000ea20000002500 */
[----:B------:R-:W3:Y:S04]  /*0060*/  S2R R18, SR_TID.X ;  /* 0x0000000000127919 */ /* 0x000ee80000002100 */
[----:B------:R-:W1:Y:S08]  /*0070*/  LDC R0, c[0x0][0x10] ;  /* 0x00000400ff007b82 */ /* 0x000e700000000800 */
[----:B------:R-:W4:Y:S01]  /*0080*/  LDC.64 R16, c[0x0][0x210] ;  /* 0x00008400ff107b82 */ /* 0x000f220000000a00 */
[----:B-1----:R-:W-:-:S02]  /*0090*/  IMAD R19, R19, R0, UR4 ;  /* 0x0000000413137e24 */ /* 0x002fc4000f8e0200 */
[----:B--2---:R-:W-:Y:S02]  /*00a0*/  IMAD.SHL.U32 R15, R15, 0x10, RZ ;  /* 0x000000100f0f7824 */ /* 0x004fe400078e00ff */
[----:B------:R-:W-:Y:S01]  /*00b0*/  IMAD.SHL.U32 R19, R19, 0x40, RZ ;  /* 0x0000004013137824 */ /* 0x000fe200078e00ff */
[----:B---3--:R-:W-:Y:S02]  /*00c0*/  SHF.R.U32.HI R0, RZ, 0x4, R18 ;  /* 0x00000004ff007819 */ /* 0x008fe40000011612 */
[----:B------:R-:W-:Y:S02]  /*00d0*/  LOP3.LUT R4, R15, 0xf, R18, 0xf8, !PT ;  /* 0x0000000f0f047812 */ /* 0x000fe400078ef812 */
[----:B------:R-:W-:Y:S02]  /*00e0*/  SGXT.U32 R0, R0, 0x3 ;  /* 0x000000030000781a */ /* 0x000fe40000000000 */
[----:B------:R-:W-:Y:S02]  /*00f0*/  ISETP.GE.AND P0, PT, R4, 0x9, PT ;  /* 0x000000090400780c */ /* 0x000fe40003f06270 */
[----:B------:R-:W-:-:S02]  /*0100*/  LOP3.LUT R3, R19, 0x8, R0, 0xfe, !PT ;  /* 0x0000000813037812 */ /* 0x000fc400078efe00 */
[----:B------:R-:W-:Y:S02]  /*0110*/  LOP3.LUT R2, R19, R0, RZ, 0xfc, !PT ;  /* 0x0000000013027212 */ /* 0x000fe400078efcff */
[C---:B------:R-:W-:Y:S01]  /*0120*/  ISETP.LT.AND P2, PT, R3.reuse, 0x18000, !P0 ;  /* 0x000180000300780c */ /* 0x040fe20004741270 */
[--C-:B------:R-:W-:Y:S01]  /*0130*/  IMAD R3, R3, 0x9, R4.reuse ;  /* 0x0000000903037824 */ /* 0x100fe200078e0204 */
[----:B------:R-:W-:Y:S01]  /*0140*/  LOP3.LUT R6, R19, 0x10, R0, 0xfe, !PT ;  /* 0x0000001013067812 */ /* 0x000fe200078efe00 */
[C---:B------:R-:W-:Y:S01]  /*0150*/  IMAD R5, R2.reuse, 0x9, R4 ;  /* 0x0000000902057824 */ /* 0x040fe200078e0204 */
[----:B------:R-:W-:Y:S02]  /*0160*/  LOP3.LUT R7, R19, 0x18, R0, 0xfe, !PT ;  /* 0x0000001813077812 */ /* 0x000fe400078efe00 */
[----:B------:R-:W-:Y:S01]  /*0170*/  ISETP.LT.AND P1, PT, R2, 0x18000, !P0 ;  /* 0x000180000200780c */ /* 0x000fe20004721270 */
[----:B----4-:R-:W-:Y:S01]  /*0180*/  IMAD.WIDE R2, R3, 0x4, R16 ;  /* 0x0000000403027825 */ /* 0x010fe200078e0210 */
[----:B------:R-:W-:-:S02]  /*0190*/  ISETP.LT.AND P6, PT, R6, 0x18000, !P0 ;  /* 0x000180000600780c */ /* 0x000fc400047c1270 */
[----:B------:R-:W-:Y:S02]  /*01a0*/  LOP3.LUT R8, R19, 0x20, R0, 0xfe, !PT ;  /* 0x0000002013087812 */ /* 0x000fe400078efe00 */
[----:B------:R-:W-:Y:S01]  /*01b0*/  ISETP.LT.AND P5, PT, R7, 0x18000, !P0 ;  /* 0x000180000700780c */ /* 0x000fe200047a1270 */
[----:B------:R1:W2:Y:S01]  /*01c0*/  @P2 LDG.E.EL R14, desc[UR6][R2.64] ;  /* 0x00000006020e2981 */ /* 0x0002a2000c2e1900 */
[----:B------:R-:W-:Y:S02]  /*01d0*/  LOP3.LUT R4, R19, 0x28, R0, 0xfe, !PT ;  /* 0x0000002813047812 */ /* 0x000fe400078efe00 */
[----:B------:R-:W-:Y:S02]  /*01e0*/  LOP3.LUT R6, R19, 0x30, R0, 0xfe, !PT ;  /* 0x0000003013067812 */ /* 0x000fe400078efe00 */
[----:B------:R-:W-:Y:S02]  /*01f0*/  LOP3.LUT R7, R19, 0x38, R0, 0xfe, !PT ;  /* 0x0000003813077812 */ /* 0x000fe400078efe00 */
[----:B------:R-:W-:-:S02]  /*0200*/  ISETP.LT.AND P4, PT, R8, 0x18000, !P0 ;  /* 0x000180000800780c */ /* 0x000fc40004781270 */
[----:B------:R-:W-:Y:S02]  /*0210*/  ISETP.LT.AND P3, PT, R4, 0x18000, !P0 ;  /* 0x000180000400780c */ /* 0x000fe40004761270 */
[----:B------:R-:W-:Y:S02]  /*0220*/  ISETP.LT.AND P2, PT, R6, 0x18000, !P0 ;  /* 0x000180000600780c */ /* 0x000fe40004741270 */
[----:B------:R-:W-:Y:S01]  /*0230*/  ISETP.LT.AND P0, PT, R7, 0x18000, !P0 ;  /* 0x000180000700780c */ /* 0x000fe20004701270 */
[C---:B------:R-:W-:Y:S02]  /*0240*/  VIADD R7, R5.reuse, 0x90 ;  /* 0x0000009005077836 */ /* 0x040fe40000000000 */
[C---:B------:R-:W-:Y:S02]  /*0250*/  VIADD R9, R5.reuse, 0xd8 ;  /* 0x000000d805097836 */ /* 0x040fe40000000000 */
[C---:B------:R-:W-:Y:S02]  /*0260*/  VIADD R11, R5.reuse, 0x120 ;  /* 0x00000120050b7836 */ /* 0x040fe40000000000 */
[----:B------:R-:W-:-:S02]  /*0270*/  VIADD R13, R5, 0x168 ;  /* 0x00000168050d7836 */ /* 0x000fc40000000000 */
[C---:B------:R-:W-:Y:S02]  /*0280*/  VIADD R23, R5.reuse, 0x1b0 ;  /* 0x000001b005177836 */ /* 0x040fe40000000000 */
[C---:B------:R-:W-:Y:S02]  /*0290*/  VIADD R25, R5.reuse, 0x1f8 ;  /* 0x000001f805197836 */ /* 0x040fe40000000000 */
[----:B-1----:R-:W-:-:S04]  /*02a0*/  IMAD.WIDE R2, R5, 0x4, R16 ;  /* 0x0000000405027825 */ /* 0x002fc800078e0210 */
[----:B------:R-:W-:-:S04]  /*02b0*/  IMAD.WIDE R4, R7, 0x4, R16 ;  /* 0x0000000407047825 */ /* 0x000fc800078e0210 */
[----:B------:R-:W-:-:S04]  /*02c0*/  IMAD.WIDE R6, R9, 0x4, R16 ;  /* 0x0000000409067825 */ /* 0x000fc800078e0210 */
[----:B------:R-:W-:Y:S01]  /*02d0*/  IMAD.WIDE R8, R11, 0x4, R16 ;  /* 0x000000040b087825 */ /* 0x000fe200078e0210 */
[----:B------:R-:W-:-:S03]  /*02e0*/  CS2R R20, SRZ ;  /* 0x0000000000147805 */ /* 0x000fc6000001ff00 */
[----:B------:R-:W-:-:S03]  /*02f0*/  IMAD.WIDE R10, R13, 0x4, R16 ;  /* 0x000000040d0a7825 */ /* 0x000fc600078e0210 */
[----:B------:R1:W3:Y:S01]  /*0300*/  @P6 LDG.E.EL R20, desc[UR6][R4.64] ;  /* 0x0000000604146981 */ /* 0x0002e2000c2e1900 */
[--C-:B------:R-:W-:Y:S01]  /*0310*/  IMAD.WIDE R12, R23, 0x4, R16.reuse ;  /* 0x00000004170c7825 */ /* 0x100fe200078e0210 */
[----:B------:R-:W-:Y:S02]  /*0320*/  CS2R R22, SRZ ;  /* 0x0000000000167805 */ /* 0x000fe4000001ff00 */
[----:B------:R-:W4:Y:S01]  /*0330*/  @P5 LDG.E.EL R21, desc[UR6][R6.64] ;  /* 0x0000000606155981 */ /* 0x000f22000c2e1900 */
[----:B------:R-:W-:Y:S01]  /*0340*/  IMAD.WIDE R16, R25, 0x4, R16 ;  /* 0x0000000419107825 */ /* 0x000fe200078e0210 */
[----:B------:R-:W-:Y:S02]  /*0350*/  CS2R R24, SRZ ;  /* 0x0000000000187805 */ /* 0x000fe4000001ff00 */
[----:B------:R-:W5:Y:S01]  /*0360*/  @P4 LDG.E.EL R22, desc[UR6][R8.64] ;  /* 0x0000000608164981 */ /* 0x000f62000c2e1900 */
[----:B------:R-:W-:-:S03]  /*0370*/  IMAD.MOV.U32 R26, RZ, RZ, RZ ;  /* 0x000000ffff1a7224 */ /* 0x000fc600078e00ff */
[----:B------:R-:W5:Y:S04]  /*0380*/  @P3 LDG.E.EL R24, desc[UR6][R10.64] ;  /* 0x000000060a183981 */ /* 0x000f68000c2e1900 */
[----:B------:R1:W5:Y:S04]  /*0390*/  @P2 LDG.E.EL R23, desc[UR6][R12.64] ;  /* 0x000000060c172981 */ /* 0x000368000c2e1900 */
[----:B------:R1:W5:Y:S04]  /*03a0*/  @P1 LDG.E.EL R25, desc[UR6][R2.64] ;  /* 0x0000000602191981 */ /* 0x000368000c2e1900 */
[----:B------:R-:W5:Y:S01]  /*03b0*/  @P0 LDG.E.EL R26, desc[UR6][R16.64] ;  /* 0x00000006101a0981 */ /* 0x000f62000c2e1900 */
[----:B------:R-:W1:Y:S01]  /*03c0*/  S2R R27, SR_TID.X ;  /* 0x00000000001b7919 */ /* 0x000e620000002100 */
[----:B------:R-:W1:Y:S01]  /*03d0*/  S2UR UR5, SR_CgaCtaId ;  /* 0x00000000000579c3 */ /* 0x000e620000008800 */
[----:B------:R-:W-:-:S02]  /*03e0*/  UMOV UR4, 0x400 ;  /* 0x0000040000047882 */ /* 0x000fc40000000000 */
[----:B01----:R-:W-:Y:S01]  /*03f0*/  UPRMT UR4, UR5, 0x654, UR4 ;  /* 0x0000065405047896 */ /* 0x003fe20008000004 */
[----:B------:R-:W-:Y:S01]  /*0400*/  IMAD.SHL.U32 R4, R27, 0x40, RZ ;  /* 0x000000401b047824 */ /* 0x000fe200078e00ff */
[----:B------:R-:W-:-:S04]  /*0410*/  SHF.R.U32.HI R5, RZ, 0x4, R27 ;  /* 0x00000004ff057819 */ /* 0x000fc8000001161b */
[----:B------:R-:W-:Y:S02]  /*0420*/  SGXT.U32 R5, R5, 0x3 ;  /* 0x000000030505781a */ /* 0x000fe40000000000 */
[----:B------:R-:W-:-:S04]  /*0430*/  LOP3.LUT R4, R4, 0x3c0, RZ, 0xc0, !PT ;  /* 0x000003c004047812 */ /* 0x000fc800078ec0ff */
[C---:B------:R-:W-:Y:S02]  /*0440*/  LOP3.LUT R5, R4.reuse, R5, RZ, 0xfc, !PT ;  /* 0x0000000504057212 */ /* 0x040fe400078efcff */
[----:B------:R-:W-:-:S05]  /*0450*/  LEA.HI R4, R4, UR4, RZ, 0x1e ;  /* 0x0000000404047c11 */ /* 0x000fca000f8ff0ff */
[----:B------:R-:W-:Y:S01]  /*0460*/  IMAD R13, R5, 0x4, R4 ;  /* 0x00000004050d7824 */ /* 0x000fe200078e0204 */
[C---:B------:R-:W-:Y:S01]  /*0470*/  LOP3.LUT R2, R27.reuse, 0x70, RZ, 0xc0, !PT ;  /* 0x000000701b027812 */ /* 0x040fe200078ec0ff */
[----:B------:R-:W-:-:S04]  /*0480*/  IMAD.SHL.U32 R8, R27, 0x4, RZ ;  /* 0x000000041b087824 */ /* 0x000fc800078e00ff */
[----:B------:R-:W-:Y:S01]  /*0490*/  VIADD R3, R2, UR4 ;  /* 0x0000000402037c36 */ /* 0x000fe20008000000 */
[----:B------:R-:W-:-:S05]  /*04a0*/  LOP3.LUT R8, R8, 0x1fc, RZ, 0xc0, !PT ;  /* 0x000001fc08087812 */ /* 0x000fca00078ec0ff */
[----:B------:R-:W-:Y:S02]  /*04b0*/  IMAD R4, R8, 0x4, R3 ;  /* 0x0000000408047824 */ /* 0x000fe400078e0203 */
[----:B------:R-:W-:Y:S01]  /*04c0*/  IMAD.SHL.U32 R18, R18, 0x4, RZ ;  /* 0x0000000412127824 */ /* 0x000fe200078e00ff */
[----:B------:R-:W0:Y:S04]  /*04d0*/  LDC.64 R2, c[0x0][0x218] ;  /* 0x00008600ff027b82 */ /* 0x000e280000000a00 */
[----:B------:R-:W-:-:S04]  /*04e0*/  LOP3.LUT R18, R19, 0x3c, R18, 0xf8, !PT ;  /* 0x0000003c13127812 */ /* 0x000fc800078ef812 */
[----:B------:R-:W-:-:S04]  /*04f0*/  SHF.R.S32.HI R9, RZ, 0x1f, R18 ;  /* 0x0000001fff097819 */ /* 0x000fc80000011412 */
[----:B------:R-:W-:-:S04]  /*0500*/  LEA.HI R9, R9, R18, RZ, 0x8 ;  /* 0x0000001209097211 */ /* 0x000fc800078f40ff */
[----:B------:R-:W-:Y:S02]  /*0510*/  LOP3.LUT R11, R9, 0xffffff00, RZ, 0xc0, !PT ;  /* 0xffffff00090b7812 */ /* 0x000fe400078ec0ff */
[----:B------:R-:W-:Y:S02]  /*0520*/  SHF.R.S32.HI R10, RZ, 0x8, R9 ;  /* 0x00000008ff0a7819 */ /* 0x000fe40000011409 */
[C---:B------:R-:W-:Y:S01]  /*0530*/  ISETP.GE.AND P0, PT, R18.reuse, 0x18000, PT ;  /* 0x000180001200780c */ /* 0x040fe20003f06270 */
[----:B------:R-:W-:Y:S01]  /*0540*/  IMAD.IADD R11, R18, 0x1, -R11 ;  /* 0x00000001120b7824 */ /* 0x000fe200078e0a0b */
[----:B------:R-:W-:Y:S02]  /*0550*/  LOP3.LUT R9, R15, R0, RZ, 0xfc, !PT ;  /* 0x000000000f097212 */ /* 0x000fe400078efcff */
[----:B------:R-:W-:Y:S01]  /*0560*/  LOP3.LUT R0, R15, 0x8, R0, 0xfe, !PT ;  /* 0x000000080f007812 */ /* 0x000fe200078efe00 */
[----:B------:R-:W-:Y:S01]  /*0570*/  IMAD R12, R10, 0x900, R11 ;  /* 0x000009000a0c7824 */ /* 0x000fe200078e020b */
[----:B------:R-:W-:-:S02]  /*0580*/  ISETP.LT.AND P1, PT, R9, 0x9, !P0 ;  /* 0x000000090900780c */ /* 0x000fc40004721270 */
[----:B------:R-:W-:Y:S01]  /*0590*/  ISETP.LT.AND P0, PT, R0, 0x9, !P0 ;  /* 0x000000090000780c */ /* 0x000fe20004701270 */
[----:B------:R-:W-:-:S04]  /*05a0*/  IMAD R11, R9, 0x100, R12 ;  /* 0x00000100090b7824 */ /* 0x000fc800078e020c */
[----:B0-----:R-:W-:Y:S01]  /*05b0*/  IMAD.WIDE R10, R11, 0x4, R2 ;  /* 0x000000040b0a7825 */ /* 0x001fe200078e0202 */
[----:B--2---:R-:W-:Y:S04]  /*05c0*/  STS [R13+0x20], R14 ;  /* 0x0000200e0d007388 */ /* 0x004fe80000000800 */
[----:B---3--:R-:W-:Y:S04]  /*05d0*/  STS [R13+0x40], R20 ;  /* 0x000040140d007388 */ /* 0x008fe80000000800 */
[----:B----4-:R-:W-:Y:S04]  /*05e0*/  STS [R13+0x60], R21 ;  /* 0x000060150d007388 */ /* 0x010fe80000000800 */
[----:B-----5:R-:W-:Y:S04]  /*05f0*/  STS [R13+0x80], R22 ;  /* 0x000080160d007388 */ /* 0x020fe80000000800 */
[----:B------:R-:W-:Y:S04]  /*0600*/  STS [R13+0xa0], R24 ;  /* 0x0000a0180d007388 */ /* 0x000fe80000000800 */
[----:B------:R-:W-:Y:S04]  /*0610*/  STS [R13+0xc0], R23 ;  /* 0x0000c0170d007388 */ /* 0x000fe80000000800 */
[----:B------:R-:W-:Y:S04]  /*0620*/  STS [R13], R25 ;  /* 0x000000190d007388 */ /* 0x000fe80000000800 */
[----:B------:R0:W-:Y:S01]  /*0630*/  STS [R13+0xe0], R26 ;  /* 0x0000e01a0d007388 */ /* 0x0001e20000000800 */
[----:B------:R-:W-:Y:S06]  /*0640*/  BAR.SYNC.DEFER_BLOCKING 0x0 ;  /* 0x0000000000007b1d */ /* 0x000fec0000010000 */
[----:B------:R-:W1:Y:S01]  /*0650*/  LDS.128 R4, [R4] ;  /* 0x0000000004047984 */ /* 0x000e620000000c00 */
[----:B0-----:R-:W-:-:S04]  /*0660*/  LOP3.LUT R13, R8, 0x200, RZ, 0xfc, !PT ;  /* 0x00000200080d7812 */ /* 0x001fc800078efcff */
[----:B------:R-:W-:-:S04]  /*0670*/  SHF.R.U32.HI R13, RZ, 0x2, R13 ;  /* 0x00000002ff0d7819 */ /* 0x000fc8000001160d */
[----:B------:R-:W-:-:S05]  /*0680*/  LOP3.LUT R13, R13, 0xf0, RZ, 0xc0, !PT ;  /* 0x000000f00d0d7812 */ /* 0x000fca00078ec0ff */
[----:B------:R-:W-:-:S04]  /*0690*/  VIADD R13, R13, UR4 ;  /* 0x000000040d0d7c36 */ /* 0x000fc80008000000 */
[----:B------:R-:W-:Y:S01]  /*06a0*/  IMAD R13, R8, 0x4, R13 ;  /* 0x00000004080d7824 */ /* 0x000fe200078e020d */
[----:B-1----:R0:W-:Y:S02]  /*06b0*/  @P1 STG.E.128 desc[UR6][R10.64], R4 ;  /* 0x000000040a001986 */ /* 0x0021e4000c101d06 */
[----:B0-----:R-:W-:Y:S05]  /*06c0*/  @!P0 EXIT ;  /* 0x000000000000894d */ /* 0x001fea0003800000 */
[----:B0-----:R-:W0:Y:S01]  /*06d0*/  LDS.128 R8, [R13+0x800] ;  /* 0x000800000d087984 */ /* 0x001e220000000c00 */
[----:B------:R-:W-:-:S04]  /*06e0*/  IMAD R5, R0, 0x100, R12 ;  /* 0x0000010000057824 */ /* 0x000fc800078e020c */
[----:B------:R-:W-:-:S05]  /*06f0*/  IMAD.WIDE R2, R5, 0x4, R2 ;  /* 0x0000000405027825 */ /* 0x000fca00078e0202 */
[----:B0-----:R-:W-:Y:S01]  /*0700*/  STG.E.128 desc[UR6][R2.64], R8 ;  /* 0x0000000802007986 */ /* 0x001fe2000c101d06 */
[----:B------:R-:W-:Y:S05]  /*0710*/  EXIT ;  /* 0x000000000000794d */ /* 0x000fea0003800000 */
.L_x_0:
[----:B------:R-:W-:-:S00]  /*0720*/  BRA `(.L_x_0) ;  /* 0xfffffffc00fc7947 */ /* 0x000fc0000383ffff */
[----:B------:R-:W-:-:S00]  /*0730*/  NOP ;  /* 0x0000000000007918 */ /* 0x000fc00000000000 */
        /* <DEDUP_REMOVED lines=12> */
.L_x_1:


//--------------------- .nv.shared.triton_poi_fused_3 --------------------------
	.section	.nv.shared.triton_poi_fused_3,"aw",@nobits
	.sectionflags	@""
	.align	16
	.zero		1024


//--------------------- .nv.constant0.triton_poi_fused_3 --------------------------
	.section	.nv.constant0.triton_poi_fused_3,"a",@progbits
	.sectionflags	@""
	.align	4
.nv.constant0.triton_poi_fused_3:
	.zero		552
